	.headerflags	@"EF_CUDA_TEXMODE_UNIFIED EF_CUDA_64BIT_ADDRESS EF_CUDA_ACCELERATORS EF_CUDA_SM90 EF_CUDA_VIRTUAL_SM(EF_CUDA_SM90)"
	.elftype	@"ET_EXEC"


//--------------------- .nv.info                  --------------------------
	.section	.nv.info,"",@"SHT_CUDA_INFO"
	.align	4


	//----- nvinfo : EIATTR_REGCOUNT
	.align		4
        /*0000*/ 	.byte	0x04, 0x2f
        /*0002*/ 	.short	(.L_3 - .L_2)
	.align		4
.L_2:
        /*0004*/ 	.word	index@(triton_poi_fused__native_batch_norm_legit_no_training_relu_34)
        /*0008*/ 	.word	0x00000022


	//----- nvinfo : EIATTR_MIN_STACK_SIZE
	.align		4
.L_3:
        /*000c*/ 	.byte	0x04, 0x12
        /*000e*/ 	.short	(.L_5 - .L_4)
	.align		4
.L_4:
        /*0010*/ 	.word	index@(triton_poi_fused__native_batch_norm_legit_no_training_relu_34)
        /*0014*/ 	.word	0x00000000


	//----- nvinfo : EIATTR_FRAME_SIZE
	.align		4
.L_5:
        /*0018*/ 	.byte	0x04, 0x11
        /*001a*/ 	.short	(.L_7 - .L_6)
	.align		4
.L_6:
        /*001c*/ 	.word	index@(triton_poi_fused__native_batch_norm_legit_no_training_relu_34)
        /*0020*/ 	.word	0x00000000


	//----- nvinfo : EIATTR_MIN_STACK_SIZE
	.align		4
.L_7:
        /*0024*/ 	.byte	0x04, 0x12
        /*0026*/ 	.short	(.L_9 - .L_8)
	.align		4
.L_8:
        /*0028*/ 	.word	index@(triton_poi_fused__native_batch_norm_legit_no_training_relu_34)
        /*002c*/ 	.word	0x00000000
.L_9:


//--------------------- .nv.info.triton_poi_fused__native_batch_norm_legit_no_training_relu_34 --------------------------
	.section	.nv.info.triton_poi_fused__native_batch_norm_legit_no_training_relu_34,"",@"SHT_CUDA_INFO"
	.sectionflags	@""
	.align	4


	//----- nvinfo : EIATTR_CUDA_API_VERSION
	.align		4
        /*0000*/ 	.byte	0x04, 0x37
        /*0002*/ 	.short	(.L_11 - .L_10)
.L_10:
        /*0004*/ 	.word	0x0000007c


	//----- nvinfo : EIATTR_KPARAM_INFO
	.align		4
.L_11:
        /*0008*/ 	.byte	0x04, 0x17
        /*000a*/ 	.short	(.L_13 - .L_12)
.L_12:
        /*000c*/ 	.word	0x00000000
        /*0010*/ 	.short	0x0007
        /*0012*/ 	.short	0x0034
        /*0014*/ 	.byte	0x00, 0xf0, 0x11, 0x00


	//----- nvinfo : EIATTR_KPARAM_INFO
	.align		4
.L_13:
        /*0018*/ 	.byte	0x04, 0x17
        /*001a*/ 	.short	(.L_15 - .L_14)
.L_14:
        /*001c*/ 	.word	0x00000000
        /*0020*/ 	.short	0x0006
        /*0022*/ 	.short	0x0030
        /*0024*/ 	.byte	0x00, 0xf0, 0x11, 0x00


	//----- nvinfo : EIATTR_KPARAM_INFO
	.align		4
.L_15:
        /*0028*/ 	.byte	0x04, 0x17
        /*002a*/ 	.short	(.L_17 - .L_16)
.L_16:
        /*002c*/ 	.word	0x00000000
        /*0030*/ 	.short	0x0005
        /*0032*/ 	.short	0x0028
        /*0034*/ 	.byte	0x00, 0xf4, 0x21, 0x00


	//----- nvinfo : EIATTR_KPARAM_INFO
	.align		4
.L_17:
        /*0038*/ 	.byte	0x04, 0x17
        /*003a*/ 	.short	(.L_19 - .L_18)
.L_18:
        /*003c*/ 	.word	0x00000000
        /*0040*/ 	.short	0x0004
        /*0042*/ 	.short	0x0020
        /*0044*/ 	.byte	0x00, 0xf4, 0x21, 0x00


	//----- nvinfo : EIATTR_KPARAM_INFO
	.align		4
.L_19:
        /*0048*/ 	.byte	0x04, 0x17
        /*004a*/ 	.short	(.L_21 - .L_20)
.L_20:
        /*004c*/ 	.word	0x00000000
        /*0050*/ 	.short	0x0003
        /*0052*/ 	.short	0x0018
        /*0054*/ 	.byte	0x00, 0xf4, 0x21, 0x00


	//----- nvinfo : EIATTR_KPARAM_INFO
	.align		4
.L_21:
        /*0058*/ 	.byte	0x04, 0x17
        /*005a*/ 	.short	(.L_23 - .L_22)
.L_22:
        /*005c*/ 	.word	0x00000000
        /*0060*/ 	.short	0x0002
        /*0062*/ 	.short	0x0010
        /*0064*/ 	.byte	0x00, 0xf4, 0x21, 0x00


	//----- nvinfo : EIATTR_KPARAM_INFO
	.align		4
.L_23:
        /*0068*/ 	.byte	0x04, 0x17
        /*006a*/ 	.short	(.L_25 - .L_24)
.L_24:
        /*006c*/ 	.word	0x00000000
        /*0070*/ 	.short	0x0001
        /*0072*/ 	.short	0x0008
        /*0074*/ 	.byte	0x00, 0xf4, 0x21, 0x00


	//----- nvinfo : EIATTR_KPARAM_INFO
	.align		4
.L_25:
        /*0078*/ 	.byte	0x04, 0x17
        /*007a*/ 	.short	(.L_27 - .L_26)
.L_26:
        /*007c*/ 	.word	0x00000000
        /*0080*/ 	.short	0x0000
        /*0082*/ 	.short	0x0000
        /*0084*/ 	.byte	0x00, 0xf4, 0x21, 0x00


	//----- nvinfo : EIATTR_SPARSE_MMA_MASK
	.align		4
.L_27:
        /*0088*/ 	.byte	0x03, 0x50
        /*008a*/ 	.short	0x0000


	//----- nvinfo : EIATTR_MAXREG_COUNT
	.align		4
        /*008c*/ 	.byte	0x03, 0x1b
        /*008e*/ 	.short	0x00ff


	//----- nvinfo : EIATTR_EXIT_INSTR_OFFSETS
	.align		4
        /*0090*/ 	.byte	0x04, 0x1c
        /*0092*/ 	.short	(.L_29 - .L_28)


	//   ....[0]....
.L_28:
        /*0094*/ 	.word	0x00001260


	//   ....[1]....
        /*0098*/ 	.word	0x00001330


	//----- nvinfo : EIATTR_REQNTID
	.align		4
.L_29:
        /*009c*/ 	.byte	0x04, 0x10
        /*009e*/ 	.short	(.L_31 - .L_30)
.L_30:
        /*00a0*/ 	.word	0x00000100
        /*00a4*/ 	.word	0x00000001
        /*00a8*/ 	.word	0x00000001


	//----- nvinfo : EIATTR_CBANK_PARAM_SIZE
	.align		4
.L_31:
        /*00ac*/ 	.byte	0x03, 0x19
        /*00ae*/ 	.short	0x0038


	//----- nvinfo : EIATTR_PARAM_CBANK
	.align		4
        /*00b0*/ 	.byte	0x04, 0x0a
        /*00b2*/ 	.short	(.L_33 - .L_32)
	.align		4
.L_32:
        /*00b4*/ 	.word	index@(.nv.constant0.triton_poi_fused__native_batch_norm_legit_no_training_relu_34)
        /*00b8*/ 	.short	0x0210
        /*00ba*/ 	.short	0x0038


	//----- nvinfo : EIATTR_SW_WAR
	.align		4
.L_33:
        /*00bc*/ 	.byte	0x04, 0x36
        /*00be*/ 	.short	(.L_35 - .L_34)
.L_34:
        /*00c0*/ 	.word	0x00000008
.L_35:


//--------------------- .nv.callgraph             --------------------------
	.section	.nv.callgraph,"",@"SHT_CUDA_CALLGRAPH"
	.align	4
	.sectionentsize	8
	.align		4
        /*0000*/ 	.word	0x00000000
	.align		4
        /*0004*/ 	.word	0xffffffff
	.align		4
        /*0008*/ 	.word	0x00000000
	.align		4
        /*000c*/ 	.word	0xfffffffe
	.align		4
        /*0010*/ 	.word	0x00000000
	.align		4
        /*0014*/ 	.word	0xfffffffd
	.align		4
        /*0018*/ 	.word	0x00000000
	.align		4
        /*001c*/ 	.word	0xfffffffc


//--------------------- .nv.constant4             --------------------------
	.section	.nv.constant4,"a",@progbits
	.align	8
	.align		8
.nv.constant4:
        /*0000*/ 	.dword	_$_str
	.align		8
        /*0008*/ 	.dword	_$_str_$_2


//--------------------- .text.triton_poi_fused__native_batch_norm_legit_no_training_relu_34 --------------------------
	.section	.text.triton_poi_fused__native_batch_norm_legit_no_training_relu_34,"ax",@progbits
	.sectionflags	@"SHF_BARRIERS=1"
	.align	128
        .global         triton_poi_fused__native_batch_norm_legit_no_training_relu_34
        .type           triton_poi_fused__native_batch_norm_legit_no_training_relu_34,@function
        .size           triton_poi_fused__native_batch_norm_legit_no_training_relu_34,(.L_x_1 - triton_poi_fused__native_batch_norm_legit_no_training_relu_34)
        .other          triton_poi_fused__native_batch_norm_legit_no_training_relu_34,@"STO_CUDA_ENTRY STV_DEFAULT"
triton_poi_fused__native_batch_norm_legit_no_training_relu_34:
.text.triton_poi_fused__native_batch_norm_legit_no_training_relu_34:
[----:B------:R-:W0:Y:S01]  /*0000*/  LDC R1, c[0x0][0x28] ;  /* 0x00000a00ff017b82 */ /* 0x000e220000000800 */
[----:B------:R-:W1:Y:S07]  /*0010*/  S2R R3, SR_CTAID.Y ;  /* 0x0000000000037919 */ /* 0x000e6e0000002600 */
[----:B------:R-:W2:Y:S01]  /*0020*/  LDC.64 R30, c[0x0][0x210] ;  /* 0x00008400ff1e7b82 */ /* 0x000ea20000000a00 */
[----:B------:R-:W-:Y:S02]  /*0030*/  CS2R R6, SRZ ;  /* 0x0000000000067805 */ /* 0x000fe4000001ff00 */
[----:B------:R-:W-:Y:S01]  /*0040*/  CS2R R8, SRZ ;  /* 0x0000000000087805 */ /* 0x000fe2000001ff00 */
[----:B------:R-:W3:Y:S01]  /*0050*/  S2R R14, SR_TID.X ;  /* 0x00000000000e7919 */ /* 0x000ee20000002100 */
[----:B------:R-:W-:Y:S01]  /*0060*/  CS2R R10, SRZ ;  /* 0x00000000000a7805 */ /* 0x000fe2000001ff00 */
[----:B------:R-:W-:Y:S01]  /*0070*/  ULDC.64 UR6, c[0x0][0x208] ;  /* 0x0000820000067ab9 */ /* 0x000fe20000000a00 */
[----:B------:R-:W4:Y:S01]  /*0080*/  S2R R21, SR_CTAID.X ;  /* 0x0000000000157919 */ /* 0x000f220000002500 */
[----:B------:R-:W5:Y:S01]  /*0090*/  LDC.64 R28, c[0x0][0x218] ;  /* 0x00008600ff1c7b82 */ /* 0x000f620000000a00 */
[----:B-1----:R-:W-:-:S02]  /*00a0*/  IMAD.SHL.U32 R3, R3, 0x10, RZ ;  /* 0x0000001003037824 */ /* 0x002fc400078e00ff */
[----:B---3--:R-:W-:Y:S01]  /*00b0*/  IMAD.SHL.U32 R0, R14, 0x4, RZ ;  /* 0x000000040e007824 */ /* 0x008fe200078e00ff */
[----:B------:R-:W-:-:S04]  /*00c0*/  SHF.R.U32.HI R24, RZ, 0x2, R14 ;  /* 0x00000002ff187819 */ /* 0x000fc8000001160e */
[----:B------:R-:W-:Y:S02]  /*00d0*/  LOP3.LUT R2, R3, 0xc, R0, 0xf8, !PT ;  /* 0x0000000c03027812 */ /* 0x000fe400078ef800 */
[----:B------:R-:W-:Y:S02]  /*00e0*/  SGXT.U32 R24, R24, 0x6 ;  /* 0x000000061818781a */ /* 0x000fe40000000000 */
[C---:B------:R-:W-:Y:S01]  /*00f0*/  ISETP.GE.AND P0, PT, R2.reuse, 0x600, PT ;  /* 0x000006000200780c */ /* 0x040fe20003f06270 */
[----:B------:R-:W-:Y:S01]  /*0100*/  IMAD.HI R4, R2, 0x2aaaaaab, RZ ;  /* 0x2aaaaaab02047827 */ /* 0x000fe200078e02ff */
[----:B----4-:R-:W-:-:S04]  /*0110*/  PRMT R12, R24, 0x6540, R21 ;  /* 0x00006540180c7816 */ /* 0x010fc80000000015 */
[----:B------:R-:W-:Y:S02]  /*0120*/  SHF.R.U32.HI R5, RZ, 0x1f, R4 ;  /* 0x0000001fff057819 */ /* 0x000fe40000011604 */
[----:B------:R-:W-:Y:S02]  /*0130*/  LOP3.LUT R13, R12, 0x80, RZ, 0xfc, !PT ;  /* 0x000000800c0d7812 */ /* 0x000fe400078efcff */
[----:B------:R-:W-:Y:S02]  /*0140*/  LEA.HI.SX32 R5, R4, R5, 0x1a ;  /* 0x0000000504057211 */ /* 0x000fe400078fd2ff */
[C---:B------:R-:W-:Y:S02]  /*0150*/  LOP3.LUT R4, R12.reuse, 0x40, RZ, 0xfc, !PT ;  /* 0x000000400c047812 */ /* 0x040fe400078efcff */
[----:B------:R-:W-:Y:S01]  /*0160*/  ISETP.LT.AND P1, PT, R12, 0x384, !P0 ;  /* 0x000003840c00780c */ /* 0x000fe20004721270 */
[----:B------:R-:W-:Y:S01]  /*0170*/  IMAD R2, R5, -0x180, R2 ;  /* 0xfffffe8005027824 */ /* 0x000fe200078e0202 */
[----:B------:R-:W-:-:S02]  /*0180*/  ISETP.LT.AND P2, PT, R4, 0x384, !P0 ;  /* 0x000003840400780c */ /* 0x000fc40004741270 */
[----:B------:R-:W-:Y:S01]  /*0190*/  ISETP.LT.AND P3, PT, R13, 0x384, !P0 ;  /* 0x000003840d00780c */ /* 0x000fe20004761270 */
[----:B------:R-:W-:Y:S01]  /*01a0*/  IMAD R23, R5, 0x54600, R2 ;  /* 0x0005460005177824 */ /* 0x000fe200078e0202 */
[----:B------:R-:W-:Y:S02]  /*01b0*/  SHF.R.U32.HI R20, RZ, 0x6, R14 ;  /* 0x00000006ff147819 */ /* 0x000fe4000001160e */
[----:B------:R-:W-:Y:S01]  /*01c0*/  CS2R R4, SRZ ;  /* 0x0000000000047805 */ /* 0x000fe2000001ff00 */
[C---:B------:R-:W-:Y:S01]  /*01d0*/  IMAD R23, R12.reuse, 0x180, R23 ;  /* 0x000001800c177824 */ /* 0x040fe200078e0217 */
[----:B------:R-:W-:-:S03]  /*01e0*/  LOP3.LUT R12, R12, 0xc0, RZ, 0xfc, !PT ;  /* 0x000000c00c0c7812 */ /* 0x000fc600078efcff */
[C---:B------:R-:W-:Y:S01]  /*01f0*/  VIADD R19, R23.reuse, 0x6000 ;  /* 0x0000600017137836 */ /* 0x040fe20000000000 */
[----:B------:R-:W-:Y:S01]  /*0200*/  ISETP.LT.AND P4, PT, R12, 0x384, !P0 ;  /* 0x000003840c00780c */ /* 0x000fe20004781270 */
[C---:B------:R-:W-:Y:S01]  /*0210*/  VIADD R25, R23.reuse, 0xc000 ;  /* 0x0000c00017197836 */ /* 0x040fe20000000000 */
[----:B------:R-:W-:Y:S01]  /*0220*/  CS2R R12, SRZ ;  /* 0x00000000000c7805 */ /* 0x000fe2000001ff00 */
[C-C-:B--2---:R-:W-:Y:S01]  /*0230*/  IMAD.WIDE R16, R23.reuse, 0x4, R30.reuse ;  /* 0x0000000417107825 */ /* 0x144fe200078e021e */
[----:B------:R-:W-:Y:S02]  /*0240*/  CS2R R14, SRZ ;  /* 0x00000000000e7805 */ /* 0x000fe4000001ff00 */
[----:B------:R-:W-:Y:S01]  /*0250*/  SGXT.U32 R20, R20, 0x2 ;  /* 0x000000021414781a */ /* 0x000fe20000000000 */
[----:B------:R-:W-:Y:S01]  /*0260*/  VIADD R27, R23, 0x12000 ;  /* 0x00012000171b7836 */ /* 0x000fe20000000000 */
[----:B------:R-:W-:Y:S01]  /*0270*/  LOP3.LUT R0, R0, 0xfc, RZ, 0xc0, !PT ;  /* 0x000000fc00007812 */ /* 0x000fe200078ec0ff */
[--C-:B------:R-:W-:Y:S01]  /*0280*/  IMAD.WIDE R18, R19, 0x4, R30.reuse ;  /* 0x0000000413127825 */ /* 0x100fe200078e021e */
[----:B------:R1:W2:Y:S03]  /*0290*/  @P1 LDG.E.EL.128 R4, desc[UR6][R16.64] ;  /* 0x0000000610041981 */ /* 0x0002a6000c2e1d00 */
[----:B------:R-:W-:Y:S01]  /*02a0*/  IMAD.WIDE R22, R25, 0x4, R30 ;  /* 0x0000000419167825 */ /* 0x000fe200078e021e */
[----:B------:R3:W4:Y:S01]  /*02b0*/  @P2 LDG.E.EL.128 R8, desc[UR6][R18.64] ;  /* 0x0000000612082981 */ /* 0x000722000c2e1d00 */
[----:B------:R-:W-:-:S02]  /*02c0*/  LOP3.LUT R3, R20, R3, RZ, 0xfc, !PT ;  /* 0x0000000314037212 */ /* 0x000fc400078efcff */
[----:B------:R-:W-:Y:S01]  /*02d0*/  PRMT R0, R0, 0x6540, R21 ;  /* 0x0000654000007816 */ /* 0x000fe20000000015 */
[----:B------:R5:W2:Y:S01]  /*02e0*/  @P3 LDG.E.EL.128 R12, desc[UR6][R22.64] ;  /* 0x00000006160c3981 */ /* 0x000aa2000c2e1d00 */
[----:B------:R-:W-:Y:S02]  /*02f0*/  CS2R R20, SRZ ;  /* 0x0000000000147805 */ /* 0x000fe4000001ff00 */
[----:B-1----:R-:W-:Y:S01]  /*0300*/  CS2R R16, SRZ ;  /* 0x0000000000107805 */ /* 0x002fe2000001ff00 */
[----:B------:R-:W-:Y:S02]  /*0310*/  IMAD.WIDE R30, R27, 0x4, R30 ;  /* 0x000000041b1e7825 */ /* 0x000fe400078e021e */
[----:B------:R-:W1:Y:S01]  /*0320*/  LDC.64 R26, c[0x0][0x220] ;  /* 0x00008800ff1a7b82 */ /* 0x000e620000000a00 */
[----:B---3--:R-:W-:Y:S01]  /*0330*/  CS2R R18, SRZ ;  /* 0x0000000000127805 */ /* 0x008fe2000001ff00 */
[----:B-----5:R-:W-:Y:S01]  /*0340*/  IMAD.WIDE R28, R2, 0x4, R28 ;  /* 0x00000004021c7825 */ /* 0x020fe200078e021c */
[----:B0-----:R-:W-:-:S04]  /*0350*/  CS2R R22, SRZ ;  /* 0x0000000000167805 */ /* 0x001fc8000001ff00 */
[----:B------:R-:W3:Y:S04]  /*0360*/  @P4 LDG.E.EL.128 R16, desc[UR6][R30.64] ;  /* 0x000000061e104981 */ /* 0x000ee8000c2e1d00 */
[----:B------:R-:W2:Y:S01]  /*0370*/  @!P0 LDG.E.EL.128 R20, desc[UR6][R28.64] ;  /* 0x000000061c148981 */ /* 0x000ea2000c2e1d00 */
[----:B-1----:R-:W-:-:S04]  /*0380*/  IMAD.WIDE R26, R2, 0x4, R26 ;  /* 0x00000004021a7825 */ /* 0x002fc800078e021a */
[C---:B--2---:R-:W-:Y:S01]  /*0390*/  FADD R4, -R20.reuse, R4 ;  /* 0x0000000414047221 */ /* 0x044fe20000000100 */
[C---:B----4-:R-:W-:Y:S01]  /*03a0*/  FADD R25, -R20.reuse, R8 ;  /* 0x0000000814197221 */ /* 0x050fe20000000100 */
[C---:B------:R-:W-:Y:S01]  /*03b0*/  FADD R12, -R20.reuse, R12 ;  /* 0x0000000c140c7221 */ /* 0x040fe20000000100 */
[----:B---3--:R-:W-:Y:S01]  /*03c0*/  FADD R16, -R20, R16 ;  /* 0x0000001014107221 */ /* 0x008fe20000000100 */
[C---:B------:R-:W-:Y:S01]  /*03d0*/  FADD R5, -R21.reuse, R5 ;  /* 0x0000000515057221 */ /* 0x040fe20000000100 */
[C---:B------:R-:W-:Y:S01]  /*03e0*/  FADD R20, -R21.reuse, R9 ;  /* 0x0000000915147221 */ /* 0x040fe20000000100 */
[C---:B------:R-:W-:Y:S01]  /*03f0*/  FADD R13, -R21.reuse, R13 ;  /* 0x0000000d150d7221 */ /* 0x040fe20000000100 */
[----:B------:R-:W-:Y:S01]  /*0400*/  FADD R17, -R21, R17 ;  /* 0x0000001115117221 */ /* 0x000fe20000000100 */
[C---:B------:R-:W-:Y:S01]  /*0410*/  FADD R6, -R22.reuse, R6 ;  /* 0x0000000616067221 */ /* 0x040fe20000000100 */
[C---:B------:R-:W-:Y:S01]  /*0420*/  FADD R21, -R22.reuse, R10 ;  /* 0x0000000a16157221 */ /* 0x040fe20000000100 */
[C---:B------:R-:W-:Y:S01]  /*0430*/  FADD R14, -R22.reuse, R14 ;  /* 0x0000000e160e7221 */ /* 0x040fe20000000100 */
[----:B------:R-:W-:Y:S01]  /*0440*/  FADD R18, -R22, R18 ;  /* 0x0000001216127221 */ /* 0x000fe20000000100 */
[----:B------:R-:W-:Y:S01]  /*0450*/  FADD R22, -R23, R11 ;  /* 0x0000000b17167221 */ /* 0x000fe20000000100 */
[----:B------:R-:W-:-:S02]  /*0460*/  CS2R R8, SRZ ;  /* 0x0000000000087805 */ /* 0x000fc4000001ff00 */
[----:B------:R-:W-:-:S06]  /*0470*/  CS2R R10, SRZ ;  /* 0x00000000000a7805 */ /* 0x000fcc000001ff00 */
[----:B------:R-:W2:Y:S01]  /*0480*/  @!P0 LDG.E.EL.128 R8, desc[UR6][R26.64] ;  /* 0x000000061a088981 */ /* 0x000ea2000c2e1d00 */
[C---:B------:R-:W-:Y:S01]  /*0490*/  FADD R7, -R23.reuse, R7 ;  /* 0x0000000717077221 */ /* 0x040fe20000000100 */
[C---:B------:R-:W-:Y:S01]  /*04a0*/  FADD R29, -R23.reuse, R15 ;  /* 0x0000000f171d7221 */ /* 0x040fe20000000100 */
[----:B------:R-:W-:Y:S01]  /*04b0*/  FADD R19, -R23, R19 ;  /* 0x0000001317137221 */ /* 0x000fe20000000100 */
[----:B--2---:R-:W-:Y:S01]  /*04c0*/  FADD R8, R8, 0.0010000000474974513054 ;  /* 0x3a83126f08087421 */ /* 0x004fe20000000000 */
[----:B------:R-:W-:-:S03]  /*04d0*/  FADD R23, R9, 0.0010000000474974513054 ;  /* 0x3a83126f09177421 */ /* 0x000fc60000000000 */
[----:B------:R-:W0:Y:S01]  /*04e0*/  MUFU.SQRT R15, R8 ;  /* 0x00000008000f7308 */ /* 0x000e220000002000 */
[----:B------:R-:W-:-:S07]  /*04f0*/  FADD R11, R11, 0.0010000000474974513054 ;  /* 0x3a83126f0b0b7421 */ /* 0x000fce0000000000 */
[----:B------:R-:W1:Y:S01]  /*0500*/  MUFU.SQRT R23, R23 ;  /* 0x0000001700177308 */ /* 0x000e620000002000 */
[----:B------:R-:W-:Y:S01]  /*0510*/  FADD R10, R10, 0.0010000000474974513054 ;  /* 0x3a83126f0a0a7421 */ /* 0x000fe20000000000 */
[----:B0-----:R-:W-:-:S06]  /*0520*/  FSETP.GT.AND P6, PT, R15, 8.50705917302346158658e+37, PT ;  /* 0x7e8000000f00780b */ /* 0x001fcc0003fc4000 */
[----:B------:R-:W0:Y:S01]  /*0530*/  MUFU.SQRT R11, R11 ;  /* 0x0000000b000b7308 */ /* 0x000e220000002000 */
[----:B------:R-:W-:Y:S01]  /*0540*/  FSETP.GEU.AND P1, PT, R15, 1.175494350822287508e-38, PT ;  /* 0x008000000f00780b */ /* 0x000fe20003f2e000 */
[----:B------:R-:W-:-:S06]  /*0550*/  IMAD.MOV.U32 R8, RZ, RZ, 0x3e800000 ;  /* 0x3e800000ff087424 */ /* 0x000fcc00078e00ff */
[----:B------:R-:W2:Y:S01]  /*0560*/  MUFU.SQRT R9, R10 ;  /* 0x0000000a00097308 */ /* 0x000ea20000002000 */
[C---:B-1----:R-:W-:Y:S02]  /*0570*/  FSETP.GT.AND P2, PT, R23.reuse, 8.50705917302346158658e+37, PT ;  /* 0x7e8000001700780b */ /* 0x042fe40003f44000 */
[----:B------:R-:W-:Y:S01]  /*0580*/  FSETP.GEU.AND P3, PT, R23, 1.175494350822287508e-38, PT ;  /* 0x008000001700780b */ /* 0x000fe20003f6e000 */
[----:B------:R-:W-:Y:S01]  /*0590*/  @P6 FMUL R15, R15, 0.25 ;  /* 0x3e8000000f0f6820 */ /* 0x000fe20000400000 */
[----:B------:R-:W-:Y:S02]  /*05a0*/  FSEL R27, R8, 1, P6 ;  /* 0x3f800000081b7808 */ /* 0x000fe40003000000 */
[----:B0-----:R-:W-:Y:S01]  /*05b0*/  FSETP.GT.AND P6, PT, R11, 8.50705917302346158658e+37, PT ;  /* 0x7e8000000b00780b */ /* 0x001fe20003fc4000 */
[----:B------:R-:W-:Y:S02]  /*05c0*/  @!P1 FMUL R15, R15, 16777216 ;  /* 0x4b8000000f0f9820 */ /* 0x000fe40000400000 */
[----:B------:R-:W-:Y:S01]  /*05d0*/  @!P1 FMUL R27, R27, 16777216 ;  /* 0x4b8000001b1b9820 */ /* 0x000fe20000400000 */
[----:B------:R-:W-:-:S03]  /*05e0*/  FSETP.GEU.AND P1, PT, R11, 1.175494350822287508e-38, PT ;  /* 0x008000000b00780b */ /* 0x000fc60003f2e000 */
[----:B------:R-:W-:Y:S01]  /*05f0*/  @P2 FMUL R23, R23, 0.25 ;  /* 0x3e80000017172820 */ /* 0x000fe20000400000 */
[C---:B--2---:R-:W-:Y:S01]  /*0600*/  FSETP.GT.AND P4, PT, R9.reuse, 8.50705917302346158658e+37, PT ;  /* 0x7e8000000900780b */ /* 0x044fe20003f84000 */
[----:B------:R-:W0:Y:S01]  /*0610*/  MUFU.RCP R28, R15 ;  /* 0x0000000f001c7308 */ /* 0x000e220000001000 */
[----:B------:R-:W-:Y:S01]  /*0620*/  FSETP.GEU.AND P5, PT, R9, 1.175494350822287508e-38, PT ;  /* 0x008000000900780b */ /* 0x000fe20003fae000 */
[----:B------:R-:W-:Y:S02]  /*0630*/  @!P3 FMUL R23, R23, 16777216 ;  /* 0x4b8000001717b820 */ /* 0x000fe40000400000 */
[----:B------:R-:W-:-:S04]  /*0640*/  @P6 FMUL R11, R11, 0.25 ;  /* 0x3e8000000b0b6820 */ /* 0x000fc80000400000 */
[----:B------:R-:W1:Y:S01]  /*0650*/  MUFU.RCP R23, R23 ;  /* 0x0000001700177308 */ /* 0x000e620000001000 */
[----:B------:R-:W-:-:S03]  /*0660*/  @!P1 FMUL R11, R11, 16777216 ;  /* 0x4b8000000b0b9820 */ /* 0x000fc60000400000 */
[----:B------:R-:W-:Y:S01]  /*0670*/  @P4 FMUL R9, R9, 0.25 ;  /* 0x3e80000009094820 */ /* 0x000fe20000400000 */
[----:B------:R-:W-:-:S03]  /*0680*/  FSEL R10, R8, 1, P2 ;  /* 0x3f800000080a7808 */ /* 0x000fc60001000000 */
[----:B------:R-:W-:Y:S01]  /*0690*/  @!P5 FMUL R9, R9, 16777216 ;  /* 0x4b8000000909d820 */ /* 0x000fe20000400000 */
[----:B0-----:R-:W-:Y:S01]  /*06a0*/  FMUL R28, R28, R27 ;  /* 0x0000001b1c1c7220 */ /* 0x001fe20000400000 */
[----:B------:R-:W-:Y:S01]  /*06b0*/  @!P3 FMUL R10, R10, 16777216 ;  /* 0x4b8000000a0ab820 */ /* 0x000fe20000400000 */
[----:B------:R-:W0:Y:S01]  /*06c0*/  LDC.64 R26, c[0x0][0x228] ;  /* 0x00008a00ff1a7b82 */ /* 0x000e220000000a00 */
[----:B------:R-:W2:Y:S02]  /*06d0*/  MUFU.RCP R11, R11 ;  /* 0x0000000b000b7308 */ /* 0x000ea40000001000 */
[----:B-1----:R-:W-:Y:S01]  /*06e0*/  FMUL R15, R23, R10 ;  /* 0x0000000a170f7220 */ /* 0x002fe20000400000 */
[----:B------:R-:W-:-:S05]  /*06f0*/  FSEL R10, R8, 1, P4 ;  /* 0x3f800000080a7808 */ /* 0x000fca0002000000 */
[----:B------:R-:W1:Y:S01]  /*0700*/  MUFU.RCP R9, R9 ;  /* 0x0000000900097308 */ /* 0x000e620000001000 */
[----:B------:R-:W-:Y:S01]  /*0710*/  FSEL R8, R8, 1, P6 ;  /* 0x3f80000008087808 */ /* 0x000fe20003000000 */
[----:B------:R-:W-:-:S04]  /*0720*/  @!P5 FMUL R10, R10, 16777216 ;  /* 0x4b8000000a0ad820 */ /* 0x000fc80000400000 */
[----:B------:R-:W-:-:S04]  /*0730*/  @!P1 FMUL R8, R8, 16777216 ;  /* 0x4b80000008089820 */ /* 0x000fc80000400000 */
[----:B--2---:R-:W-:Y:S01]  /*0740*/  FMUL R30, R11, R8 ;  /* 0x000000080b1e7220 */ /* 0x004fe20000400000 */
[C---:B------:R-:W-:Y:S01]  /*0750*/  FMUL R16, R28.reuse, R16 ;  /* 0x000000101c107220 */ /* 0x040fe20000400000 */
[----:B------:R-:W-:Y:S01]  /*0760*/  FMUL R25, R28, R25 ;  /* 0x000000191c197220 */ /* 0x000fe20000400000 */
[----:B-1----:R-:W-:Y:S01]  /*0770*/  FMUL R23, R9, R10 ;  /* 0x0000000a09177220 */ /* 0x002fe20000400000 */
[C---:B------:R-:W-:Y:S01]  /*0780*/  FMUL R9, R30.reuse, R19 ;  /* 0x000000131e097220 */ /* 0x040fe20000400000 */
[C---:B------:R-:W-:Y:S01]  /*0790*/  FMUL R10, R30.reuse, R29 ;  /* 0x0000001d1e0a7220 */ /* 0x040fe20000400000 */
[C---:B------:R-:W-:Y:S01]  /*07a0*/  FMUL R8, R30.reuse, R22 ;  /* 0x000000161e087220 */ /* 0x040fe20000400000 */
[----:B------:R-:W-:Y:S01]  /*07b0*/  FMUL R11, R30, R7 ;  /* 0x000000071e0b7220 */ /* 0x000fe20000400000 */
[C---:B------:R-:W-:Y:S01]  /*07c0*/  FMUL R30, R28.reuse, R12 ;  /* 0x0000000c1c1e7220 */ /* 0x040fe20000400000 */
[----:B------:R-:W-:Y:S01]  /*07d0*/  FMUL R22, R23, R6 ;  /* 0x0000000617167220 */ /* 0x000fe20000400000 */
[----:B------:R-:W-:Y:S01]  /*07e0*/  FMUL R29, R15, R5 ;  /* 0x000000050f1d7220 */ /* 0x000fe20000400000 */
[----:B------:R-:W-:Y:S01]  /*07f0*/  FMUL R28, R28, R4 ;  /* 0x000000041c1c7220 */ /* 0x000fe20000400000 */
[----:B------:R-:W-:-:S02]  /*0800*/  CS2R R4, SRZ ;  /* 0x0000000000047805 */ /* 0x000fc4000001ff00 */
[----:B------:R-:W-:Y:S01]  /*0810*/  CS2R R6, SRZ ;  /* 0x0000000000067805 */ /* 0x000fe2000001ff00 */
[----:B0-----:R-:W-:-:S05]  /*0820*/  IMAD.WIDE R26, R2, 0x4, R26 ;  /* 0x00000004021a7825 */ /* 0x001fca00078e021a */
[----:B------:R0:W2:Y:S02]  /*0830*/  @!P0 LDG.E.EL.128 R4, desc[UR6][R26.64] ;  /* 0x000000061a048981 */ /* 0x0000a4000c2e1d00 */
[----:B0-----:R-:W0:Y:S01]  /*0840*/  LDC.64 R26, c[0x0][0x230] ;  /* 0x00008c00ff1a7b82 */ /* 0x001e220000000a00 */
[C---:B------:R-:W-:Y:S01]  /*0850*/  FMUL R18, R23.reuse, R18 ;  /* 0x0000001217127220 */ /* 0x040fe20000400000 */
[C---:B------:R-:W-:Y:S01]  /*0860*/  FMUL R19, R23.reuse, R14 ;  /* 0x0000000e17137220 */ /* 0x040fe20000400000 */
[----:B------:R-:W-:Y:S01]  /*0870*/  FMUL R21, R23, R21 ;  /* 0x0000001517157220 */ /* 0x000fe20000400000 */
[C---:B------:R-:W-:Y:S01]  /*0880*/  FMUL R17, R15.reuse, R17 ;  /* 0x000000110f117220 */ /* 0x040fe20000400000 */
[C---:B------:R-:W-:Y:S01]  /*0890*/  FMUL R23, R15.reuse, R13 ;  /* 0x0000000d0f177220 */ /* 0x040fe20000400000 */
[----:B------:R-:W-:Y:S01]  /*08a0*/  FMUL R20, R15, R20 ;  /* 0x000000140f147220 */ /* 0x000fe20000400000 */
[----:B------:R-:W-:Y:S02]  /*08b0*/  CS2R R12, SRZ ;  /* 0x00000000000c7805 */ /* 0x000fe4000001ff00 */
[----:B------:R-:W-:Y:S01]  /*08c0*/  CS2R R14, SRZ ;  /* 0x00000000000e7805 */ /* 0x000fe2000001ff00 */
[----:B0-----:R-:W-:-:S05]  /*08d0*/  IMAD.WIDE R26, R2, 0x4, R26 ;  /* 0x00000004021a7825 */ /* 0x001fca00078e021a */
[----:B------:R-:W2:Y:S01]  /*08e0*/  @!P0 LDG.E.EL.128 R12, desc[UR6][R26.64] ;  /* 0x000000061a0c8981 */ /* 0x000ea2000c2e1d00 */
[----:B------:R-:W0:Y:S01]  /*08f0*/  S2R R2, SR_TID.X ;  /* 0x0000000000027919 */ /* 0x000e220000002100 */
[----:B------:R-:W1:Y:S01]  /*0900*/  S2UR UR5, SR_CgaCtaId ;  /* 0x00000000000579c3 */ /* 0x000e620000008800 */
[----:B------:R-:W-:Y:S02]  /*0910*/  UMOV UR4, 0x400 ;  /* 0x0000040000047882 */ /* 0x000fe40000000000 */
[----:B-1----:R-:W-:Y:S01]  /*0920*/  UPRMT UR4, UR5, 0x654, UR4 ;  /* 0x0000065405047896 */ /* 0x002fe20008000004 */
[-CC-:B--2---:R-:W-:Y:S01]  /*0930*/  FFMA R29, R29, R5.reuse, R13.reuse ;  /* 0x000000051d1d7223 */ /* 0x184fe2000000000d */
[-CC-:B------:R-:W-:Y:S01]  /*0940*/  FFMA R20, R20, R5.reuse, R13.reuse ;  /* 0x0000000514147223 */ /* 0x180fe2000000000d */
[-CC-:B------:R-:W-:Y:S01]  /*0950*/  FFMA R23, R23, R5.reuse, R13.reuse ;  /* 0x0000000517177223 */ /* 0x180fe2000000000d */
[----:B------:R-:W-:Y:S01]  /*0960*/  FFMA R17, R17, R5, R13 ;  /* 0x0000000511117223 */ /* 0x000fe2000000000d */
[----:B0-----:R-:W-:-:S02]  /*0970*/  IMAD.SHL.U32 R5, R2, 0x400, RZ ;  /* 0x0000040002057824 */ /* 0x001fc400078e00ff */
[-CC-:B------:R-:W-:Y:S01]  /*0980*/  FFMA R28, R28, R4.reuse, R12.reuse ;  /* 0x000000041c1c7223 */ /* 0x180fe2000000000c */
[-CC-:B------:R-:W-:Y:S02]  /*0990*/  FFMA R25, R25, R4.reuse, R12.reuse ;  /* 0x0000000419197223 */ /* 0x180fe4000000000c */
[----:B------:R-:W-:Y:S01]  /*09a0*/  LOP3.LUT R5, R5, 0xc00, RZ, 0xc0, !PT ;  /* 0x00000c0005057812 */ /* 0x000fe200078ec0ff */
[-CC-:B------:R-:W-:Y:S01]  /*09b0*/  FFMA R30, R30, R4.reuse, R12.reuse ;  /* 0x000000041e1e7223 */ /* 0x180fe2000000000c */
[----:B------:R-:W-:Y:S02]  /*09c0*/  FFMA R16, R16, R4, R12 ;  /* 0x0000000410107223 */ /* 0x000fe4000000000c */
[C---:B------:R-:W-:Y:S01]  /*09d0*/  LOP3.LUT R4, R5.reuse, 0x100, RZ, 0xfc, !PT ;  /* 0x0000010005047812 */ /* 0x040fe200078efcff */
[-CC-:B------:R-:W-:Y:S01]  /*09e0*/  FFMA R22, R22, R6.reuse, R14.reuse ;  /* 0x0000000616167223 */ /* 0x180fe2000000000e */
[----:B------:R-:W-:Y:S01]  /*09f0*/  LOP3.LUT R12, R5, 0x200, RZ, 0xfc, !PT ;  /* 0x00000200050c7812 */ /* 0x000fe200078efcff */
[-CC-:B------:R-:W-:Y:S01]  /*0a00*/  FFMA R21, R21, R6.reuse, R14.reuse ;  /* 0x0000000615157223 */ /* 0x180fe2000000000e */
[-CC-:B------:R-:W-:Y:S01]  /*0a10*/  FFMA R19, R19, R6.reuse, R14.reuse ;  /* 0x0000000613137223 */ /* 0x180fe2000000000e */
[----:B------:R-:W-:Y:S01]  /*0a20*/  FFMA R18, R18, R6, R14 ;  /* 0x0000000612127223 */ /* 0x000fe2000000000e */
[-CC-:B------:R-:W-:Y:S01]  /*0a30*/  FFMA R11, R11, R7.reuse, R15.reuse ;  /* 0x000000070b0b7223 */ /* 0x180fe2000000000f */
[-CC-:B------:R-:W-:Y:S01]  /*0a40*/  FFMA R8, R8, R7.reuse, R15.reuse ;  /* 0x0000000708087223 */ /* 0x180fe2000000000f */
[-CC-:B------:R-:W-:Y:S01]  /*0a50*/  FFMA R10, R10, R7.reuse, R15.reuse ;  /* 0x000000070a0a7223 */ /* 0x180fe2000000000f */
[----:B------:R-:W-:Y:S01]  /*0a60*/  FFMA R9, R9, R7, R15 ;  /* 0x0000000709097223 */ /* 0x000fe2000000000f */
[----:B------:R-:W-:-:S02]  /*0a70*/  LOP3.LUT R7, R5, R24, RZ, 0xfc, !PT ;  /* 0x0000001805077212 */ /* 0x000fc400078efcff */
[C---:B------:R-:W-:Y:S02]  /*0a80*/  LEA.HI R6, R5.reuse, UR4, RZ, 0x1a ;  /* 0x0000000405067c11 */ /* 0x040fe4000f8fd0ff */
[----:B------:R-:W-:Y:S02]  /*0a90*/  LOP3.LUT R5, R5, 0x300, RZ, 0xfc, !PT ;  /* 0x0000030005057812 */ /* 0x000fe400078efcff */
[----:B------:R-:W-:Y:S02]  /*0aa0*/  LEA.HI R4, R4, UR4, RZ, 0x1a ;  /* 0x0000000404047c11 */ /* 0x000fe4000f8fd0ff */
[----:B------:R-:W-:Y:S02]  /*0ab0*/  LEA.HI R12, R12, UR4, RZ, 0x1a ;  /* 0x000000040c0c7c11 */ /* 0x000fe4000f8fd0ff */
[----:B------:R-:W-:Y:S02]  /*0ac0*/  FSETP.GEU.AND P0, PT, R29, RZ, PT ;  /* 0x000000ff1d00720b */ /* 0x000fe40003f0e000 */
[----:B------:R-:W-:Y:S01]  /*0ad0*/  LEA.HI R14, R5, UR4, RZ, 0x1a ;  /* 0x00000004050e7c11 */ /* 0x000fe2000f8fd0ff */
[C---:B------:R-:W-:Y:S01]  /*0ae0*/  IMAD R5, R7.reuse, 0x4, R4 ;  /* 0x0000000407057824 */ /* 0x040fe200078e0204 */
[----:B------:R-:W-:Y:S01]  /*0af0*/  FSETP.GEU.AND P1, PT, R22, RZ, PT ;  /* 0x000000ff1600720b */ /* 0x000fe20003f2e000 */
[----:B------:R-:W-:Y:S01]  /*0b00*/  IMAD R4, R7, 0x4, R12 ;  /* 0x0000000407047824 */ /* 0x000fe200078e020c */
[----:B------:R-:W-:-:S02]  /*0b10*/  FSEL R12, R29, RZ, P0 ;  /* 0x000000ff1d0c7208 */ /* 0x000fc40000000000 */
[----:B------:R-:W-:Y:S01]  /*0b20*/  FSETP.GEU.AND P0, PT, R11, RZ, PT ;  /* 0x000000ff0b00720b */ /* 0x000fe20003f0e000 */
[C---:B------:R-:W-:Y:S01]  /*0b30*/  IMAD R6, R7.reuse, 0x4, R6 ;  /* 0x0000000407067824 */ /* 0x040fe200078e0206 */
[----:B------:R-:W-:Y:S01]  /*0b40*/  FSEL R15, R22, RZ, P1 ;  /* 0x000000ff160f7208 */ /* 0x000fe20000800000 */
[----:B------:R-:W-:Y:S01]  /*0b50*/  IMAD R7, R7, 0x4, R14 ;  /* 0x0000000407077824 */ /* 0x000fe200078e020e */
[----:B------:R-:W-:Y:S02]  /*0b60*/  FSETP.GEU.AND P1, PT, R25, RZ, PT ;  /* 0x000000ff1900720b */ /* 0x000fe40003f2e000 */
[----:B------:R-:W-:Y:S02]  /*0b70*/  FSEL R14, R11, RZ, P0 ;  /* 0x000000ff0b0e7208 */ /* 0x000fe40000000000 */
[----:B------:R-:W-:Y:S02]  /*0b80*/  FSETP.GEU.AND P0, PT, R21, RZ, PT ;  /* 0x000000ff1500720b */ /* 0x000fe40003f0e000 */
[----:B------:R-:W-:-:S02]  /*0b90*/  FSETP.GEU.AND P2, PT, R28, RZ, PT ;  /* 0x000000ff1c00720b */ /* 0x000fc40003f4e000 */
[----:B------:R-:W-:Y:S02]  /*0ba0*/  FSEL R25, R25, RZ, P1 ;  /* 0x000000ff19197208 */ /* 0x000fe40000800000 */
[----:B------:R-:W-:Y:S02]  /*0bb0*/  FSETP.GEU.AND P1, PT, R8, RZ, PT ;  /* 0x000000ff0800720b */ /* 0x000fe40003f2e000 */
[----:B------:R-:W-:Y:S02]  /*0bc0*/  FSEL R21, R21, RZ, P0 ;  /* 0x000000ff15157208 */ /* 0x000fe40000000000 */
[----:B------:R-:W-:Y:S02]  /*0bd0*/  FSETP.GEU.AND P0, PT, R30, RZ, PT ;  /* 0x000000ff1e00720b */ /* 0x000fe40003f0e000 */
[----:B------:R-:W-:Y:S02]  /*0be0*/  FSEL R13, R28, RZ, P2 ;  /* 0x000000ff1c0d7208 */ /* 0x000fe40001000000 */
[----:B------:R-:W-:-:S02]  /*0bf0*/  FSETP.GEU.AND P2, PT, R20, RZ, PT ;  /* 0x000000ff1400720b */ /* 0x000fc40003f4e000 */
[----:B------:R-:W-:Y:S02]  /*0c00*/  FSEL R8, R8, RZ, P1 ;  /* 0x000000ff08087208 */ /* 0x000fe40000800000 */
[----:B------:R-:W-:Y:S02]  /*0c10*/  FSETP.GEU.AND P1, PT, R23, RZ, PT ;  /* 0x000000ff1700720b */ /* 0x000fe40003f2e000 */
[----:B------:R-:W-:Y:S01]  /*0c20*/  FSEL R11, R30, RZ, P0 ;  /* 0x000000ff1e0b7208 */ /* 0x000fe20000000000 */
[----:B------:R-:W-:Y:S01]  /*0c30*/  STS [R6], R13 ;  /* 0x0000000d06007388 */ /* 0x000fe20000000800 */
[----:B------:R-:W-:Y:S02]  /*0c40*/  FSETP.GEU.AND P0, PT, R10, RZ, PT ;  /* 0x000000ff0a00720b */ /* 0x000fe40003f0e000 */
[----:B------:R-:W-:Y:S01]  /*0c50*/  FSEL R20, R20, RZ, P2 ;  /* 0x000000ff14147208 */ /* 0x000fe20001000000 */
[----:B------:R0:W-:Y:S01]  /*0c60*/  STS [R5+0x400], R12 ;  /* 0x0004000c05007388 */ /* 0x0001e20000000800 */
[----:B------:R-:W-:-:S03]  /*0c70*/  FSEL R10, R10, RZ, P0 ;  /* 0x000000ff0a0a7208 */ /* 0x000fc60000000000 */
[----:B------:R-:W-:Y:S01]  /*0c80*/  STS [R4+0x800], R15 ;  /* 0x0008000f04007388 */ /* 0x000fe20000000800 */
[----:B------:R-:W-:Y:S02]  /*0c90*/  FSETP.GEU.AND P2, PT, R19, RZ, PT ;  /* 0x000000ff1300720b */ /* 0x000fe40003f4e000 */
[----:B------:R-:W-:Y:S01]  /*0ca0*/  FSETP.GEU.AND P0, PT, R17, RZ, PT ;  /* 0x000000ff1100720b */ /* 0x000fe20003f0e000 */
[----:B------:R1:W-:Y:S01]  /*0cb0*/  STS [R7+0xc00], R14 ;  /* 0x000c000e07007388 */ /* 0x0003e20000000800 */
[----:B0-----:R-:W-:Y:S02]  /*0cc0*/  FSEL R12, R23, RZ, P1 ;  /* 0x000000ff170c7208 */ /* 0x001fe40000800000 */
[----:B------:R-:W-:Y:S01]  /*0cd0*/  FSETP.GEU.AND P1, PT, R16, RZ, PT ;  /* 0x000000ff1000720b */ /* 0x000fe20003f2e000 */
[----:B------:R-:W-:Y:S01]  /*0ce0*/  STS [R6+0x100], R25 ;  /* 0x0001001906007388 */ /* 0x000fe20000000800 */
[----:B------:R-:W-:-:S03]  /*0cf0*/  FSEL R19, R19, RZ, P2 ;  /* 0x000000ff13137208 */ /* 0x000fc60001000000 */
[----:B------:R-:W-:Y:S01]  /*0d00*/  STS [R5+0x500], R20 ;  /* 0x0005001405007388 */ /* 0x000fe20000000800 */
[----:B------:R-:W-:-:S03]  /*0d10*/  FSEL R13, R16, RZ, P1 ;  /* 0x000000ff100d7208 */ /* 0x000fc60000800000 */
[----:B------:R-:W-:Y:S01]  /*0d20*/  STS [R4+0x900], R21 ;  /* 0x0009001504007388 */ /* 0x000fe20000000800 */
[----:B------:R-:W-:-:S03]  /*0d30*/  FSETP.GEU.AND P1, PT, R18, RZ, PT ;  /* 0x000000ff1200720b */ /* 0x000fc60003f2e000 */
[----:B------:R0:W-:Y:S01]  /*0d40*/  STS [R7+0xd00], R8 ;  /* 0x000d000807007388 */ /* 0x0001e20000000800 */
[----:B-1----:R-:W-:-:S03]  /*0d50*/  IMAD.SHL.U32 R14, R2, 0x4, RZ ;  /* 0x00000004020e7824 */ /* 0x002fc600078e00ff */
[----:B------:R1:W-:Y:S01]  /*0d60*/  STS [R6+0x200], R11 ;  /* 0x0002000b06007388 */ /* 0x0003e20000000800 */
[----:B0-----:R-:W-:Y:S02]  /*0d70*/  FSEL R8, R17, RZ, P0 ;  /* 0x000000ff11087208 */ /* 0x001fe40000000000 */
[----:B------:R-:W-:Y:S01]  /*0d80*/  FSETP.GEU.AND P0, PT, R9, RZ, PT ;  /* 0x000000ff0900720b */ /* 0x000fe20003f0e000 */
[----:B------:R0:W-:Y:S01]  /*0d90*/  STS [R5+0x600], R12 ;  /* 0x0006000c05007388 */ /* 0x0001e20000000800 */
[----:B-1----:R-:W-:-:S03]  /*0da0*/  FSEL R11, R18, RZ, P1 ;  /* 0x000000ff120b7208 */ /* 0x002fc60000800000 */
[----:B------:R-:W-:Y:S04]  /*0db0*/  STS [R4+0xa00], R19 ;  /* 0x000a001304007388 */ /* 0x000fe80000000800 */
[----:B------:R1:W-:Y:S01]  /*0dc0*/  STS [R7+0xe00], R10 ;  /* 0x000e000a07007388 */ /* 0x0003e20000000800 */
[----:B0-----:R-:W-:-:S03]  /*0dd0*/  FSEL R12, R9, RZ, P0 ;  /* 0x000000ff090c7208 */ /* 0x001fc60000000000 */
[----:B------:R0:W-:Y:S01]  /*0de0*/  STS [R6+0x300], R13 ;  /* 0x0003000d06007388 */ /* 0x0001e20000000800 */
[----:B------:R-:W-:-:S03]  /*0df0*/  LOP3.LUT R2, R14, 0x3fc, RZ, 0xc0, !PT ;  /* 0x000003fc0e027812 */ /* 0x000fc600078ec0ff */
[----:B------:R2:W-:Y:S04]  /*0e00*/  STS [R5+0x700], R8 ;  /* 0x0007000805007388 */ /* 0x0005e80000000800 */
[----:B------:R3:W-:Y:S04]  /*0e10*/  STS [R4+0xb00], R11 ;  /* 0x000b000b04007388 */ /* 0x0007e80000000800 */
[----:B------:R-:W-:Y:S01]  /*0e20*/  STS [R7+0xf00], R12 ;  /* 0x000f000c07007388 */ /* 0x000fe20000000800 */
[C---:B-1----:R-:W-:Y:S02]  /*0e30*/  LOP3.LUT R10, R2.reuse, 0x400, RZ, 0xfc, !PT ;  /* 0x00000400020a7812 */ /* 0x042fe400078efcff */
[----:B0-----:R-:W-:-:S02]  /*0e40*/  LOP3.LUT R13, R2, 0x800, RZ, 0xfc, !PT ;  /* 0x00000800020d7812 */ /* 0x001fc400078efcff */
[----:B------:R-:W-:Y:S02]  /*0e50*/  SHF.R.U32.HI R15, RZ, 0x8, R14 ;  /* 0x00000008ff0f7819 */ /* 0x000fe4000001160e */
[----:B------:R-:W-:Y:S02]  /*0e60*/  SHF.R.U32.HI R10, RZ, 0x6, R10 ;  /* 0x00000006ff0a7819 */ /* 0x000fe4000001160a */
[----:B------:R-:W-:Y:S02]  /*0e70*/  SHF.R.U32.HI R13, RZ, 0x6, R13 ;  /* 0x00000006ff0d7819 */ /* 0x000fe4000001160d */
[----:B------:R-:W-:Y:S02]  /*0e80*/  SGXT.U32 R9, R15, 0x2 ;  /* 0x000000020f09781a */ /* 0x000fe40000000000 */
[----:B------:R-:W-:Y:S02]  /*0e90*/  LOP3.LUT R10, R10, 0x1c, RZ, 0xc0, !PT ;  /* 0x0000001c0a0a7812 */ /* 0x000fe400078ec0ff */
[----:B------:R-:W-:-:S02]  /*0ea0*/  LOP3.LUT R13, R13, 0x2c, RZ, 0xc0, !PT ;  /* 0x0000002c0d0d7812 */ /* 0x000fc400078ec0ff */
[----:B------:R-:W-:Y:S02]  /*0eb0*/  LOP3.LUT R6, R9, 0x3fc, R14, 0xf8, !PT ;  /* 0x000003fc09067812 */ /* 0x000fe400078ef80e */
[----:B------:R-:W-:Y:S01]  /*0ec0*/  LEA R9, R9, UR4, 0x2 ;  /* 0x0000000409097c11 */ /* 0x000fe2000f8e10ff */
[----:B--2---:R-:W-:Y:S01]  /*0ed0*/  VIADD R5, R10, UR4 ;  /* 0x000000040a057c36 */ /* 0x004fe20008000000 */
[----:B---3--:R-:W-:Y:S01]  /*0ee0*/  LEA R4, R6, UR4, 0x2 ;  /* 0x0000000406047c11 */ /* 0x008fe2000f8e10ff */
[----:B------:R-:W-:Y:S01]  /*0ef0*/  BAR.SYNC.DEFER_BLOCKING 0x0 ;  /* 0x0000000000007b1d */ /* 0x000fe20000010000 */
[----:B------:R-:W-:Y:S02]  /*0f00*/  VIADD R13, R13, UR4 ;  /* 0x000000040d0d7c36 */ /* 0x000fe40008000000 */
[C---:B------:R-:W-:Y:S02]  /*0f10*/  IMAD R20, R2.reuse, 0x4, R9 ;  /* 0x0000000402147824 */ /* 0x040fe400078e0209 */
[----:B------:R-:W-:-:S02]  /*0f20*/  IMAD R21, R2, 0x4, R5 ;  /* 0x0000000402157824 */ /* 0x000fc400078e0205 */
[----:B------:R-:W-:Y:S02]  /*0f30*/  IMAD R26, R2, 0x4, R13 ;  /* 0x00000004021a7824 */ /* 0x000fe400078e020d */
[C---:B------:R-:W-:Y:S01]  /*0f40*/  IMAD.HI R16, R3.reuse, 0x2aaaaaab, RZ ;  /* 0x2aaaaaab03107827 */ /* 0x040fe200078e02ff */
[C---:B------:R-:W-:Y:S02]  /*0f50*/  LOP3.LUT R19, R3.reuse, 0x8, RZ, 0xfc, !PT ;  /* 0x0000000803137812 */ /* 0x040fe400078efcff */
[----:B------:R-:W-:Y:S02]  /*0f60*/  LOP3.LUT R18, R3, 0x4, RZ, 0xfc, !PT ;  /* 0x0000000403127812 */ /* 0x000fe400078efcff */
[----:B------:R-:W-:Y:S01]  /*0f70*/  SHF.R.U32.HI R17, RZ, 0x1f, R16 ;  /* 0x0000001fff117819 */ /* 0x000fe20000011610 */
[----:B------:R-:W-:Y:S04]  /*0f80*/  LDS R4, [R4] ;  /* 0x0000000004047984 */ /* 0x000fe80000000800 */
[----:B------:R-:W-:Y:S04]  /*0f90*/  LDS R5, [R20+0x4] ;  /* 0x0000040014057984 */ /* 0x000fe80000000800 */
[----:B------:R-:W-:Y:S04]  /*0fa0*/  LDS R6, [R20+0x8] ;  /* 0x0000080014067984 */ /* 0x000fe80000000800 */
[----:B------:R0:W1:Y:S04]  /*0fb0*/  LDS R7, [R20+0xc] ;  /* 0x00000c0014077984 */ /* 0x0000680000000800 */
[----:B------:R-:W-:Y:S04]  /*0fc0*/  LDS R8, [R21+0x1000] ;  /* 0x0010000015087984 */ /* 0x000fe80000000800 */
[----:B------:R-:W-:Y:S04]  /*0fd0*/  LDS R9, [R21+0x1004] ;  /* 0x0010040015097984 */ /* 0x000fe80000000800 */
[----:B------:R-:W-:Y:S04]  /*0fe0*/  LDS R10, [R21+0x1008] ;  /* 0x00100800150a7984 */ /* 0x000fe80000000800 */
[----:B------:R2:W3:Y:S04]  /*0ff0*/  LDS R11, [R21+0x100c] ;  /* 0x00100c00150b7984 */ /* 0x0004e80000000800 */
[----:B------:R-:W-:Y:S04]  /*1000*/  LDS R12, [R26+0x2000] ;  /* 0x002000001a0c7984 */ /* 0x000fe80000000800 */
[----:B------:R-:W-:Y:S04]  /*1010*/  LDS R13, [R26+0x2004] ;  /* 0x002004001a0d7984 */ /* 0x000fe80000000800 */
[----:B------:R-:W-:Y:S04]  /*1020*/  LDS R14, [R26+0x2008] ;  /* 0x002008001a0e7984 */ /* 0x000fe80000000800 */
[----:B------:R-:W4:Y:S01]  /*1030*/  LDS R15, [R26+0x200c] ;  /* 0x00200c001a0f7984 */ /* 0x000f220000000800 */
[----:B0-----:R-:W-:Y:S01]  /*1040*/  IMAD.HI R20, R19, 0x2aaaaaab, RZ ;  /* 0x2aaaaaab13147827 */ /* 0x001fe200078e02ff */
[----:B------:R-:W-:-:S02]  /*1050*/  LEA.HI.SX32 R24, R16, R17, 0x1a ;  /* 0x0000001110187211 */ /* 0x000fc400078fd2ff */
[----:B------:R-:W0:Y:S01]  /*1060*/  LDC.64 R16, c[0x0][0x238] ;  /* 0x00008e00ff107b82 */ /* 0x000e220000000a00 */
[----:B------:R-:W-:Y:S01]  /*1070*/  IMAD.HI R22, R18, 0x2aaaaaab, RZ ;  /* 0x2aaaaaab12167827 */ /* 0x000fe200078e02ff */
[----:B--2---:R-:W-:-:S03]  /*1080*/  SHF.R.U32.HI R21, RZ, 0x1f, R20 ;  /* 0x0000001fff157819 */ /* 0x004fc60000011614 */
[----:B------:R-:W-:Y:S01]  /*1090*/  IMAD R25, R24, -0x180, R3 ;  /* 0xfffffe8018197824 */ /* 0x000fe200078e0203 */
[----:B------:R-:W-:Y:S02]  /*10a0*/  SHF.R.U32.HI R23, RZ, 0x1f, R22 ;  /* 0x0000001fff177819 */ /* 0x000fe40000011616 */
[----:B------:R-:W-:Y:S01]  /*10b0*/  LEA.HI.SX32 R20, R20, R21, 0x1a ;  /* 0x0000001514147211 */ /* 0x000fe200078fd2ff */
[----:B------:R-:W-:Y:S01]  /*10c0*/  IMAD R25, R25, 0x384, R0 ;  /* 0x0000038419197824 */ /* 0x000fe200078e0200 */
[----:B------:R-:W-:Y:S02]  /*10d0*/  LEA.HI.SX32 R21, R22, R23, 0x1a ;  /* 0x0000001716157211 */ /* 0x000fe400078fd2ff */
[----:B------:R-:W-:Y:S01]  /*10e0*/  ISETP.GE.AND P0, PT, R0, 0x384, PT ;  /* 0x000003840000780c */ /* 0x000fe20003f06270 */
[----:B------:R-:W-:Y:S01]  /*10f0*/  IMAD R23, R24, 0xa8c00, R25 ;  /* 0x000a8c0018177824 */ /* 0x000fe200078e0219 */
[----:B------:R-:W-:Y:S01]  /*1100*/  LOP3.LUT R22, R2, 0xc00, RZ, 0xfc, !PT ;  /* 0x00000c0002167812 */ /* 0x000fe200078efcff */
[----:B------:R-:W-:Y:S01]  /*1110*/  IMAD R25, R21, -0x180, R18 ;  /* 0xfffffe8015197824 */ /* 0x000fe200078e0212 */
[----:B------:R-:W-:Y:S01]  /*1120*/  ISETP.LT.AND P1, PT, R19, 0x600, !P0 ;  /* 0x000006001300780c */ /* 0x000fe20004721270 */
[----:B------:R-:W-:Y:S01]  /*1130*/  IMAD R19, R20, -0x180, R19 ;  /* 0xfffffe8014137824 */ /* 0x000fe200078e0213 */
[----:B------:R-:W-:-:S02]  /*1140*/  ISETP.LT.AND P3, PT, R3, 0x600, !P0 ;  /* 0x000006000300780c */ /* 0x000fc40004761270 */
[----:B------:R-:W-:Y:S02]  /*1150*/  LOP3.LUT R3, R3, 0xc, RZ, 0xfc, !PT ;  /* 0x0000000c03037812 */ /* 0x000fe400078efcff */
[----:B------:R-:W-:Y:S01]  /*1160*/  ISETP.LT.AND P2, PT, R18, 0x600, !P0 ;  /* 0x000006001200780c */ /* 0x000fe20004741270 */
[----:B------:R-:W-:Y:S01]  /*1170*/  IMAD R18, R25, 0x384, R0 ;  /* 0x0000038419127824 */ /* 0x000fe200078e0200 */
[----:B------:R-:W-:Y:S01]  /*1180*/  SHF.R.U32.HI R22, RZ, 0x6, R22 ;  /* 0x00000006ff167819 */ /* 0x000fe20000011616 */
[----:B------:R-:W-:Y:S01]  /*1190*/  IMAD R19, R19, 0x384, R0 ;  /* 0x0000038413137824 */ /* 0x000fe200078e0200 */
[----:B------:R-:W-:Y:S01]  /*11a0*/  ISETP.LT.AND P0, PT, R3, 0x600, !P0 ;  /* 0x000006000300780c */ /* 0x000fe20004701270 */
[----:B------:R-:W-:Y:S01]  /*11b0*/  IMAD R21, R21, 0xa8c00, R18 ;  /* 0x000a8c0015157824 */ /* 0x000fe200078e0212 */
[----:B------:R-:W-:Y:S01]  /*11c0*/  LOP3.LUT R22, R22, 0x3c, RZ, 0xc0, !PT ;  /* 0x0000003c16167812 */ /* 0x000fe200078ec0ff */
[----:B------:R-:W-:Y:S02]  /*11d0*/  IMAD R25, R20, 0xa8c00, R19 ;  /* 0x000a8c0014197824 */ /* 0x000fe400078e0213 */
[----:B0-----:R-:W-:-:S04]  /*11e0*/  IMAD.WIDE R18, R23, 0x4, R16 ;  /* 0x0000000417127825 */ /* 0x001fc800078e0210 */
[----:B------:R-:W-:Y:S02]  /*11f0*/  VIADD R27, R22, UR4 ;  /* 0x00000004161b7c36 */ /* 0x000fe40008000000 */
[--C-:B------:R-:W-:Y:S01]  /*1200*/  IMAD.WIDE R20, R21, 0x4, R16.reuse ;  /* 0x0000000415147825 */ /* 0x100fe200078e0210 */
[----:B-1----:R0:W-:Y:S03]  /*1210*/  @P3 STG.E.128 desc[UR6][R18.64], R4 ;  /* 0x0000000412003986 */ /* 0x0021e6000c101d06 */
[----:B------:R-:W-:Y:S01]  /*1220*/  IMAD.WIDE R22, R25, 0x4, R16 ;  /* 0x0000000419167825 */ /* 0x000fe200078e0210 */
[----:B---3--:R0:W-:Y:S04]  /*1230*/  @P2 STG.E.128 desc[UR6][R20.64], R8 ;  /* 0x0000000814002986 */ /* 0x0081e8000c101d06 */
[----:B----4-:R0:W-:Y:S01]  /*1240*/  @P1 STG.E.128 desc[UR6][R22.64], R12 ;  /* 0x0000000c16001986 */ /* 0x0101e2000c101d06 */
[----:B------:R-:W-:Y:S01]  /*1250*/  IMAD R27, R2, 0x4, R27 ;  /* 0x00000004021b7824 */ /* 0x000fe200078e021b */
[----:B0-----:R-:W-:Y:S06]  /*1260*/  @!P0 EXIT ;  /* 0x000000000000894d */ /* 0x001fec0003800000 */
[----:B0-----:R-:W-:Y:S01]  /*1270*/  LDS R4, [R27+0x3000] ;  /* 0x003000001b047984 */ /* 0x001fe20000000800 */
[----:B------:R-:W-:-:S03]  /*1280*/  IMAD.HI R2, R3, 0x2aaaaaab, RZ ;  /* 0x2aaaaaab03027827 */ /* 0x000fc600078e02ff */
[----:B------:R-:W-:Y:S02]  /*1290*/  LDS R5, [R27+0x3004] ;  /* 0x003004001b057984 */ /* 0x000fe40000000800 */
[----:B------:R-:W-:Y:S02]  /*12a0*/  SHF.R.U32.HI R9, RZ, 0x1f, R2 ;  /* 0x0000001fff097819 */ /* 0x000fe40000011602 */
[----:B------:R-:W-:Y:S02]  /*12b0*/  LDS R6, [R27+0x3008] ;  /* 0x003008001b067984 */ /* 0x000fe40000000800 */
[----:B------:R-:W-:Y:S02]  /*12c0*/  LEA.HI.SX32 R2, R2, R9, 0x1a ;  /* 0x0000000902027211 */ /* 0x000fe400078fd2ff */
[----:B------:R-:W0:Y:S03]  /*12d0*/  LDS R7, [R27+0x300c] ;  /* 0x00300c001b077984 */ /* 0x000e260000000800 */
[----:B------:R-:W-:-:S04]  /*12e0*/  IMAD R3, R2, -0x180, R3 ;  /* 0xfffffe8002037824 */ /* 0x000fc800078e0203 */
[----:B------:R-:W-:-:S04]  /*12f0*/  IMAD R3, R3, 0x384, R0 ;  /* 0x0000038403037824 */ /* 0x000fc800078e0200 */
[----:B------:R-:W-:-:S04]  /*1300*/  IMAD R3, R2, 0xa8c00, R3 ;  /* 0x000a8c0002037824 */ /* 0x000fc800078e0203 */
[----:B------:R-:W-:-:S05]  /*1310*/  IMAD.WIDE R16, R3, 0x4, R16 ;  /* 0x0000000403107825 */ /* 0x000fca00078e0210 */
[----:B0-----:R-:W-:Y:S01]  /*1320*/  STG.E.128 desc[UR6][R16.64], R4 ;  /* 0x0000000410007986 */ /* 0x001fe2000c101d06 */
[----:B------:R-:W-:Y:S05]  /*1330*/  EXIT ;  /* 0x000000000000794d */ /* 0x000fea0003800000 */
.L_x_0:
[----:B------:R-:W-:-:S00]  /*1340*/  BRA `(.L_x_0) ;  /* 0xfffffffc00fc7947 */ /* 0x000fc0000383ffff */
[----:B------:R-:W-:-:S00]  /*1350*/  NOP ;  /* 0x0000000000007918 */ /* 0x000fc00000000000 */
        /* <DEDUP_REMOVED lines=10> */
.L_x_1:


//--------------------- .nv.global.init           --------------------------
	.section	.nv.global.init,"aw",@progbits
.nv.global.init:
	.type		_$_str,@object
	.size		_$_str,(_$_str_$_2 - _$_str)
_$_str:
        /*0000*/ 	.byte	0x5f, 0x5f, 0x43, 0x55, 0x44, 0x41, 0x5f, 0x46, 0x54, 0x5a, 0x00
	.type		_$_str_$_2,@object
	.size		_$_str_$_2,(.L_1 - _$_str_$_2)
_$_str_$_2:
        /*000b*/ 	.byte	0x5f, 0x5f, 0x43, 0x55, 0x44, 0x41, 0x5f, 0x50, 0x52, 0x45, 0x43, 0x5f, 0x53, 0x51, 0x52, 0x54
        /*001b*/ 	.byte	0x00
.L_1:


//--------------------- .nv.shared.triton_poi_fused__native_batch_norm_legit_no_training_relu_34 --------------------------
	.section	.nv.shared.triton_poi_fused__native_batch_norm_legit_no_training_relu_34,"aw",@nobits
	.sectionflags	@""
	.align	16
	.zero		1024


//--------------------- .nv.constant0.triton_poi_fused__native_batch_norm_legit_no_training_relu_34 --------------------------
	.section	.nv.constant0.triton_poi_fused__native_batch_norm_legit_no_training_relu_34,"a",@progbits
	.sectionflags	@""
	.align	4
.nv.constant0.triton_poi_fused__native_batch_norm_legit_no_training_relu_34:
	.zero		584
